//
// Generated by NVIDIA NVVM Compiler
//
// Compiler Build ID: CL-36424714
// Cuda compilation tools, release 13.0, V13.0.88
// Based on NVVM 20.0.0
//

.version 9.0
.target sm_100
.address_size 64

	// .globl	_Z8jacobi2DPdS_S_ddddii

.visible .entry _Z8jacobi2DPdS_S_ddddii(
	.param .u64 .ptr .align 1 _Z8jacobi2DPdS_S_ddddii_param_0,
	.param .u64 .ptr .align 1 _Z8jacobi2DPdS_S_ddddii_param_1,
	.param .u64 .ptr .align 1 _Z8jacobi2DPdS_S_ddddii_param_2,
	.param .f64 _Z8jacobi2DPdS_S_ddddii_param_3,
	.param .f64 _Z8jacobi2DPdS_S_ddddii_param_4,
	.param .f64 _Z8jacobi2DPdS_S_ddddii_param_5,
	.param .f64 _Z8jacobi2DPdS_S_ddddii_param_6,
	.param .u32 _Z8jacobi2DPdS_S_ddddii_param_7,
	.param .u32 _Z8jacobi2DPdS_S_ddddii_param_8
)
{
	.reg .pred 	%p<8>;
	.reg .b32 	%r<23>;
	.reg .b64 	%rd<16>;
	.reg .b64 	%fd<17>;

	ld.param.u64 	%rd2, [_Z8jacobi2DPdS_S_ddddii_param_1];
	ld.param.u64 	%rd3, [_Z8jacobi2DPdS_S_ddddii_param_2];
	ld.param.f64 	%fd1, [_Z8jacobi2DPdS_S_ddddii_param_3];
	ld.param.f64 	%fd2, [_Z8jacobi2DPdS_S_ddddii_param_4];
	ld.param.f64 	%fd3, [_Z8jacobi2DPdS_S_ddddii_param_5];
	ld.param.f64 	%fd4, [_Z8jacobi2DPdS_S_ddddii_param_6];
	ld.param.u32 	%r4, [_Z8jacobi2DPdS_S_ddddii_param_7];
	ld.param.u32 	%r5, [_Z8jacobi2DPdS_S_ddddii_param_8];
	mov.u32 	%r7, %tid.x;
	mov.u32 	%r8, %ctaid.x;
	mov.u32 	%r9, %ntid.x;
	mad.lo.s32 	%r10, %r8, %r9, %r7;
	mov.u32 	%r11, %tid.y;
	mov.u32 	%r12, %ctaid.y;
	mov.u32 	%r13, %ntid.y;
	mad.lo.s32 	%r14, %r12, %r13, %r11;
	setp.lt.s32 	%p1, %r10, 1;
	add.s32 	%r15, %r4, -1;
	setp.ge.s32 	%p2, %r10, %r15;
	or.pred  	%p3, %p1, %p2;
	setp.eq.s32 	%p4, %r14, 0;
	or.pred  	%p5, %p4, %p3;
	add.s32 	%r16, %r5, -1;
	setp.ge.s32 	%p6, %r14, %r16;
	or.pred  	%p7, %p5, %p6;
	@%p7 bra 	$L__BB0_2;
	ld.param.u64 	%rd15, [_Z8jacobi2DPdS_S_ddddii_param_0];
	cvta.to.global.u64 	%rd4, %rd2;
	cvta.to.global.u64 	%rd5, %rd3;
	cvta.to.global.u64 	%rd6, %rd15;
	mul.lo.s32 	%r17, %r4, %r14;
	add.s32 	%r18, %r17, %r10;
	mul.wide.s32 	%rd7, %r18, 8;
	add.s64 	%rd8, %rd4, %rd7;
	ld.global.f64 	%fd5, [%rd8+8];
	ld.global.f64 	%fd6, [%rd8+-8];
	add.f64 	%fd7, %fd5, %fd6;
	add.s32 	%r19, %r17, %r4;
	mul.wide.s32 	%rd9, %r4, 8;
	add.s64 	%rd10, %rd8, %rd9;
	ld.global.f64 	%fd8, [%rd10];
	shl.b32 	%r20, %r4, 1;
	sub.s32 	%r21, %r19, %r20;
	add.s32 	%r22, %r21, %r10;
	mul.wide.s32 	%rd11, %r22, 8;
	add.s64 	%rd12, %rd4, %rd11;
	ld.global.f64 	%fd9, [%rd12];
	add.f64 	%fd10, %fd8, %fd9;
	mul.f64 	%fd11, %fd2, %fd10;
	fma.rn.f64 	%fd12, %fd1, %fd7, %fd11;
	add.s64 	%rd13, %rd5, %rd7;
	ld.global.f64 	%fd13, [%rd13];
	mul.f64 	%fd14, %fd4, %fd13;
	sub.f64 	%fd15, %fd12, %fd14;
	div.rn.f64 	%fd16, %fd15, %fd3;
	add.s64 	%rd14, %rd6, %rd7;
	st.global.f64 	[%rd14], %fd16;
$L__BB0_2:
	ret;

}
	// .globl	_Z6copygpPdS_ddii
.visible .entry _Z6copygpPdS_ddii(
	.param .u64 .ptr .align 1 _Z6copygpPdS_ddii_param_0,
	.param .u64 .ptr .align 1 _Z6copygpPdS_ddii_param_1,
	.param .f64 _Z6copygpPdS_ddii_param_2,
	.param .f64 _Z6copygpPdS_ddii_param_3,
	.param .u32 _Z6copygpPdS_ddii_param_4,
	.param .u32 _Z6copygpPdS_ddii_param_5
)
{
	.reg .pred 	%p<5>;
	.reg .b32 	%r<21>;
	.reg .b64 	%rd<27>;
	.reg .b64 	%fd<12>;

	ld.param.u64 	%rd3, [_Z6copygpPdS_ddii_param_0];
	ld.param.u64 	%rd4, [_Z6copygpPdS_ddii_param_1];
	ld.param.f64 	%fd1, [_Z6copygpPdS_ddii_param_2];
	ld.param.f64 	%fd2, [_Z6copygpPdS_ddii_param_3];
	ld.param.u32 	%r3, [_Z6copygpPdS_ddii_param_4];
	ld.param.u32 	%r4, [_Z6copygpPdS_ddii_param_5];
	cvta.to.global.u64 	%rd1, %rd3;
	cvta.to.global.u64 	%rd2, %rd4;
	mov.u32 	%r5, %tid.x;
	mov.u32 	%r6, %ctaid.x;
	mov.u32 	%r7, %ntid.x;
	mad.lo.s32 	%r1, %r6, %r7, %r5;
	mov.u32 	%r8, %tid.y;
	mov.u32 	%r9, %ctaid.y;
	mov.u32 	%r10, %ntid.y;
	mad.lo.s32 	%r2, %r9, %r10, %r8;
	setp.ne.s32 	%p1, %r1, 0;
	@%p1 bra 	$L__BB1_2;
	mul.lo.s32 	%r20, %r3, %r2;
	cvt.s64.s32 	%rd20, %r20;
	cvt.s64.s32 	%rd21, %r3;
	add.s64 	%rd22, %rd21, %rd20;
	shl.b64 	%rd23, %rd22, 3;
	add.s64 	%rd24, %rd2, %rd23;
	ld.global.f64 	%fd10, [%rd24+-16];
	mul.f64 	%fd11, %fd1, %fd10;
	mul.wide.s32 	%rd25, %r20, 8;
	add.s64 	%rd26, %rd1, %rd25;
	st.global.f64 	[%rd26], %fd11;
	bra.uni 	$L__BB1_9;
$L__BB1_2:
	add.s32 	%r11, %r3, -1;
	setp.ne.s32 	%p2, %r1, %r11;
	@%p2 bra 	$L__BB1_4;
	mul.lo.s32 	%r18, %r3, %r2;
	mul.wide.s32 	%rd16, %r18, 8;
	add.s64 	%rd17, %rd2, %rd16;
	ld.global.f64 	%fd8, [%rd17+8];
	mul.f64 	%fd9, %fd1, %fd8;
	add.s32 	%r19, %r18, %r1;
	mul.wide.s32 	%rd18, %r19, 8;
	add.s64 	%rd19, %rd1, %rd18;
	st.global.f64 	[%rd19], %fd9;
	bra.uni 	$L__BB1_9;
$L__BB1_4:
	setp.ne.s32 	%p3, %r2, 0;
	@%p3 bra 	$L__BB1_6;
	add.s32 	%r16, %r4, -2;
	mad.lo.s32 	%r17, %r16, %r3, %r1;
	mul.wide.s32 	%rd12, %r17, 8;
	add.s64 	%rd13, %rd2, %rd12;
	ld.global.f64 	%fd6, [%rd13];
	mul.f64 	%fd7, %fd2, %fd6;
	mul.wide.s32 	%rd14, %r1, 8;
	add.s64 	%rd15, %rd1, %rd14;
	st.global.f64 	[%rd15], %fd7;
	bra.uni 	$L__BB1_9;
$L__BB1_6:
	add.s32 	%r12, %r4, -1;
	setp.ne.s32 	%p4, %r2, %r12;
	@%p4 bra 	$L__BB1_8;
	add.s32 	%r14, %r3, %r1;
	mul.wide.s32 	%rd8, %r14, 8;
	add.s64 	%rd9, %rd2, %rd8;
	ld.global.f64 	%fd4, [%rd9];
	mul.f64 	%fd5, %fd2, %fd4;
	mad.lo.s32 	%r15, %r3, %r2, %r1;
	mul.wide.s32 	%rd10, %r15, 8;
	add.s64 	%rd11, %rd1, %rd10;
	st.global.f64 	[%rd11], %fd5;
	bra.uni 	$L__BB1_9;
$L__BB1_8:
	mad.lo.s32 	%r13, %r3, %r2, %r1;
	mul.wide.s32 	%rd5, %r13, 8;
	add.s64 	%rd6, %rd2, %rd5;
	ld.global.f64 	%fd3, [%rd6];
	add.s64 	%rd7, %rd1, %rd5;
	st.global.f64 	[%rd7], %fd3;
$L__BB1_9:
	ret;

}


// ===== COMPILED SASS (sm_100) =====

	.target	sm_100

	.elftype	@"ET_EXEC"


//--------------------- .note.nv.tkinfo           --------------------------
	.section	.note.nv.tkinfo,"",@"SHT_NOTE"
	.sectionflags	@"SHF_NOTE_NV_TKINFO"
	.tkinfo
        /*0018*/ 	.word	0x00000002
        /*0030*/ 	.string	""
        /*0030*/ 	.string	"ptxas"
        /*0030*/ 	.string	"Cuda compilation tools, release 13.0, V13.0.88"
        /*0030*/ 	.string	"Build cuda_13.0.r13.0/compiler.36424714_0"
        /*0030*/ 	.string	"-arch sm_100 -m 64 "



//--------------------- .note.nv.cuinfo           --------------------------
	.section	.note.nv.cuinfo,"",@"SHT_NOTE"
	.sectionflags	@"SHF_NOTE_NV_CUINFO"
        /*0018*/ 	.short	0x0002
        /*001a*/ 	.short	0x0064
        /*001c*/ 	.short	0x0082
	.zero		2


//--------------------- .nv.info                  --------------------------
	.section	.nv.info,"",@"SHT_CUDA_INFO"
	.align	4


	//----- nvinfo : EIATTR_REGCOUNT
	.align		4
        /*0000*/ 	.byte	0x04, 0x2f
        /*0002*/ 	.short	(.L_1 - .L_0)
	.align		4
.L_0:
        /*0004*/ 	.word	index@(_Z8jacobi2DPdS_S_ddddii)
        /*0008*/ 	.word	0x0000001a


	//----- nvinfo : EIATTR_FRAME_SIZE
	.align		4
.L_1:
        /*000c*/ 	.byte	0x04, 0x11
        /*000e*/ 	.short	(.L_3 - .L_2)
	.align		4
.L_2:
        /*0010*/ 	.word	index@($__internal_0_$__cuda_sm20_div_rn_f64_full)
        /*0014*/ 	.word	0x00000000


	//----- nvinfo : EIATTR_FRAME_SIZE
	.align		4
.L_3:
        /*0018*/ 	.byte	0x04, 0x11
        /*001a*/ 	.short	(.L_5 - .L_4)
	.align		4
.L_4:
        /*001c*/ 	.word	index@(_Z8jacobi2DPdS_S_ddddii)
        /*0020*/ 	.word	0x00000000


	//----- nvinfo : EIATTR_REGCOUNT
	.align		4
.L_5:
        /*0024*/ 	.byte	0x04, 0x2f
        /*0026*/ 	.short	(.L_7 - .L_6)
	.align		4
.L_6:
        /*0028*/ 	.word	index@(_Z6copygpPdS_ddii)
        /*002c*/ 	.word	0x0000000c


	//----- nvinfo : EIATTR_FRAME_SIZE
	.align		4
.L_7:
        /*0030*/ 	.byte	0x04, 0x11
        /*0032*/ 	.short	(.L_9 - .L_8)
	.align		4
.L_8:
        /*0034*/ 	.word	index@(_Z6copygpPdS_ddii)
        /*0038*/ 	.word	0x00000000


	//----- nvinfo : EIATTR_MIN_STACK_SIZE
	.align		4
.L_9:
        /*003c*/ 	.byte	0x04, 0x12
        /*003e*/ 	.short	(.L_11 - .L_10)
	.align		4
.L_10:
        /*0040*/ 	.word	index@(_Z6copygpPdS_ddii)
        /*0044*/ 	.word	0x00000000


	//----- nvinfo : EIATTR_MIN_STACK_SIZE
	.align		4
.L_11:
        /*0048*/ 	.byte	0x04, 0x12
        /*004a*/ 	.short	(.L_13 - .L_12)
	.align		4
.L_12:
        /*004c*/ 	.word	index@(_Z8jacobi2DPdS_S_ddddii)
        /*0050*/ 	.word	0x00000000
.L_13:


//--------------------- .nv.compat                --------------------------
	.section	.nv.compat,"",@"SHT_CUDA_COMPAT_INFO"
	.align	4
        /*0000*/ 	.byte	0x02, 0x09, 0x00, 0x00, 0x02, 0x02, 0x01, 0x00, 0x02, 0x05, 0x05, 0x00, 0x03, 0x07, 0x01, 0x01
        /*0010*/ 	.byte	0x02, 0x03, 0x00, 0x00, 0x02, 0x06, 0x01, 0x00, 0x04, 0x0b, 0x08, 0x00, 0x01, 0x00, 0x00, 0x00
        /*0020*/ 	.byte	0x00, 0x00, 0x00, 0x00


//--------------------- .nv.info._Z6copygpPdS_ddii --------------------------
	.section	.nv.info._Z6copygpPdS_ddii,"",@"SHT_CUDA_INFO"
	.sectionflags	@""
	.align	4


	//----- nvinfo : EIATTR_CUDA_API_VERSION
	.align		4
        /*0000*/ 	.byte	0x04, 0x37
        /*0002*/ 	.short	(.L_15 - .L_14)
.L_14:
        /*0004*/ 	.word	0x00000082


	//----- nvinfo : EIATTR_KPARAM_INFO
	.align		4
.L_15:
        /*0008*/ 	.byte	0x04, 0x17
        /*000a*/ 	.short	(.L_17 - .L_16)
.L_16:
        /*000c*/ 	.word	0x00000000
        /*0010*/ 	.short	0x0005
        /*0012*/ 	.short	0x0024
        /*0014*/ 	.byte	0x00, 0xf0, 0x11, 0x00


	//----- nvinfo : EIATTR_KPARAM_INFO
	.align		4
.L_17:
        /*0018*/ 	.byte	0x04, 0x17
        /*001a*/ 	.short	(.L_19 - .L_18)
.L_18:
        /*001c*/ 	.word	0x00000000
        /*0020*/ 	.short	0x0004
        /*0022*/ 	.short	0x0020
        /*0024*/ 	.byte	0x00, 0xf0, 0x11, 0x00


	//----- nvinfo : EIATTR_KPARAM_INFO
	.align		4
.L_19:
        /*0028*/ 	.byte	0x04, 0x17
        /*002a*/ 	.short	(.L_21 - .L_20)
.L_20:
        /*002c*/ 	.word	0x00000000
        /*0030*/ 	.short	0x0003
        /*0032*/ 	.short	0x0018
        /*0034*/ 	.byte	0x00, 0xf0, 0x21, 0x00


	//----- nvinfo : EIATTR_KPARAM_INFO
	.align		4
.L_21:
        /*0038*/ 	.byte	0x04, 0x17
        /*003a*/ 	.short	(.L_23 - .L_22)
.L_22:
        /*003c*/ 	.word	0x00000000
        /*0040*/ 	.short	0x0002
        /*0042*/ 	.short	0x0010
        /*0044*/ 	.byte	0x00, 0xf0, 0x21, 0x00


	//----- nvinfo : EIATTR_KPARAM_INFO
	.align		4
.L_23:
        /*0048*/ 	.byte	0x04, 0x17
        /*004a*/ 	.short	(.L_25 - .L_24)
.L_24:
        /*004c*/ 	.word	0x00000000
        /*0050*/ 	.short	0x0001
        /*0052*/ 	.short	0x0008
        /*0054*/ 	.byte	0x00, 0xf5, 0x21, 0x00


	//----- nvinfo : EIATTR_KPARAM_INFO
	.align		4
.L_25:
        /*0058*/ 	.byte	0x04, 0x17
        /*005a*/ 	.short	(.L_27 - .L_26)
.L_26:
        /*005c*/ 	.word	0x00000000
        /*0060*/ 	.short	0x0000
        /*0062*/ 	.short	0x0000
        /*0064*/ 	.byte	0x00, 0xf5, 0x21, 0x00


	//----- nvinfo : EIATTR_SPARSE_MMA_MASK
	.align		4
.L_27:
        /*0068*/ 	.byte	0x03, 0x50
        /*006a*/ 	.short	0x0000


	//----- nvinfo : EIATTR_MAXREG_COUNT
	.align		4
        /*006c*/ 	.byte	0x03, 0x1b
        /*006e*/ 	.short	0x00ff


	//----- nvinfo : EIATTR_MERCURY_ISA_VERSION
	.align		4
        /*0070*/ 	.byte	0x03, 0x5f
        /*0072*/ 	.short	0x0101


	//----- nvinfo : EIATTR_VRC_CTA_INIT_COUNT
	.align		4
        /*0074*/ 	.byte	0x02, 0x4a
	.zero		1
	.zero		1


	//----- nvinfo : EIATTR_EXIT_INSTR_OFFSETS
	.align		4
        /*0078*/ 	.byte	0x04, 0x1c
        /*007a*/ 	.short	(.L_29 - .L_28)


	//   ....[0]....
.L_28:
        /*007c*/ 	.word	0x000001a0


	//   ....[1]....
        /*0080*/ 	.word	0x00000290


	//   ....[2]....
        /*0084*/ 	.word	0x00000370


	//   ....[3]....
        /*0088*/ 	.word	0x00000450


	//   ....[4]....
        /*008c*/ 	.word	0x000004d0


	//----- nvinfo : EIATTR_CRS_STACK_SIZE
	.align		4
.L_29:
        /*0090*/ 	.byte	0x04, 0x1e
        /*0092*/ 	.short	(.L_31 - .L_30)
.L_30:
        /*0094*/ 	.word	0x00000000


	//----- nvinfo : EIATTR_CBANK_PARAM_SIZE
	.align		4
.L_31:
        /*0098*/ 	.byte	0x03, 0x19
        /*009a*/ 	.short	0x0028


	//----- nvinfo : EIATTR_PARAM_CBANK
	.align		4
        /*009c*/ 	.byte	0x04, 0x0a
        /*009e*/ 	.short	(.L_33 - .L_32)
	.align		4
.L_32:
        /*00a0*/ 	.word	index@(.nv.constant0._Z6copygpPdS_ddii)
        /*00a4*/ 	.short	0x0380
        /*00a6*/ 	.short	0x0028


	//----- nvinfo : EIATTR_SW_WAR
	.align		4
.L_33:
        /*00a8*/ 	.byte	0x04, 0x36
        /*00aa*/ 	.short	(.L_35 - .L_34)
.L_34:
        /*00ac*/ 	.word	0x00000008
.L_35:


//--------------------- .nv.info._Z8jacobi2DPdS_S_ddddii --------------------------
	.section	.nv.info._Z8jacobi2DPdS_S_ddddii,"",@"SHT_CUDA_INFO"
	.sectionflags	@""
	.align	4


	//----- nvinfo : EIATTR_CUDA_API_VERSION
	.align		4
        /*0000*/ 	.byte	0x04, 0x37
        /*0002*/ 	.short	(.L_37 - .L_36)
.L_36:
        /*0004*/ 	.word	0x00000082


	//----- nvinfo : EIATTR_KPARAM_INFO
	.align		4
.L_37:
        /*0008*/ 	.byte	0x04, 0x17
        /*000a*/ 	.short	(.L_39 - .L_38)
.L_38:
        /*000c*/ 	.word	0x00000000
        /*0010*/ 	.short	0x0008
        /*0012*/ 	.short	0x003c
        /*0014*/ 	.byte	0x00, 0xf0, 0x11, 0x00


	//----- nvinfo : EIATTR_KPARAM_INFO
	.align		4
.L_39:
        /*0018*/ 	.byte	0x04, 0x17
        /*001a*/ 	.short	(.L_41 - .L_40)
.L_40:
        /*001c*/ 	.word	0x00000000
        /*0020*/ 	.short	0x0007
        /*0022*/ 	.short	0x0038
        /*0024*/ 	.byte	0x00, 0xf0, 0x11, 0x00


	//----- nvinfo : EIATTR_KPARAM_INFO
	.align		4
.L_41:
        /*0028*/ 	.byte	0x04, 0x17
        /*002a*/ 	.short	(.L_43 - .L_42)
.L_42:
        /*002c*/ 	.word	0x00000000
        /*0030*/ 	.short	0x0006
        /*0032*/ 	.short	0x0030
        /*0034*/ 	.byte	0x00, 0xf0, 0x21, 0x00


	//----- nvinfo : EIATTR_KPARAM_INFO
	.align		4
.L_43:
        /*0038*/ 	.byte	0x04, 0x17
        /*003a*/ 	.short	(.L_45 - .L_44)
.L_44:
        /*003c*/ 	.word	0x00000000
        /*0040*/ 	.short	0x0005
        /*0042*/ 	.short	0x0028
        /*0044*/ 	.byte	0x00, 0xf0, 0x21, 0x00


	//----- nvinfo : EIATTR_KPARAM_INFO
	.align		4
.L_45:
        /*0048*/ 	.byte	0x04, 0x17
        /*004a*/ 	.short	(.L_47 - .L_46)
.L_46:
        /*004c*/ 	.word	0x00000000
        /*0050*/ 	.short	0x0004
        /*0052*/ 	.short	0x0020
        /*0054*/ 	.byte	0x00, 0xf0, 0x21, 0x00


	//----- nvinfo : EIATTR_KPARAM_INFO
	.align		4
.L_47:
        /*0058*/ 	.byte	0x04, 0x17
        /*005a*/ 	.short	(.L_49 - .L_48)
.L_48:
        /*005c*/ 	.word	0x00000000
        /*0060*/ 	.short	0x0003
        /*0062*/ 	.short	0x0018
        /*0064*/ 	.byte	0x00, 0xf0, 0x21, 0x00


	//----- nvinfo : EIATTR_KPARAM_INFO
	.align		4
.L_49:
        /*0068*/ 	.byte	0x04, 0x17
        /*006a*/ 	.short	(.L_51 - .L_50)
.L_50:
        /*006c*/ 	.word	0x00000000
        /*0070*/ 	.short	0x0002
        /*0072*/ 	.short	0x0010
        /*0074*/ 	.byte	0x00, 0xf5, 0x21, 0x00


	//----- nvinfo : EIATTR_KPARAM_INFO
	.align		4
.L_51:
        /*0078*/ 	.byte	0x04, 0x17
        /*007a*/ 	.short	(.L_53 - .L_52)
.L_52:
        /*007c*/ 	.word	0x00000000
        /*0080*/ 	.short	0x0001
        /*0082*/ 	.short	0x0008
        /*0084*/ 	.byte	0x00, 0xf5, 0x21, 0x00


	//----- nvinfo : EIATTR_KPARAM_INFO
	.align		4
.L_53:
        /*0088*/ 	.byte	0x04, 0x17
        /*008a*/ 	.short	(.L_55 - .L_54)
.L_54:
        /*008c*/ 	.word	0x00000000
        /*0090*/ 	.short	0x0000
        /*0092*/ 	.short	0x0000
        /*0094*/ 	.byte	0x00, 0xf5, 0x21, 0x00


	//----- nvinfo : EIATTR_SPARSE_MMA_MASK
	.align		4
.L_55:
        /*0098*/ 	.byte	0x03, 0x50
        /*009a*/ 	.short	0x0000


	//----- nvinfo : EIATTR_MAXREG_COUNT
	.align		4
        /*009c*/ 	.byte	0x03, 0x1b
        /*009e*/ 	.short	0x00ff


	//----- nvinfo : EIATTR_MERCURY_ISA_VERSION
	.align		4
        /*00a0*/ 	.byte	0x03, 0x5f
        /*00a2*/ 	.short	0x0101


	//----- nvinfo : EIATTR_VRC_CTA_INIT_COUNT
	.align		4
        /*00a4*/ 	.byte	0x02, 0x4a
	.zero		1
	.zero		1


	//----- nvinfo : EIATTR_EXIT_INSTR_OFFSETS
	.align		4
        /*00a8*/ 	.byte	0x04, 0x1c
        /*00aa*/ 	.short	(.L_57 - .L_56)


	//   ....[0]....
.L_56:
        /*00ac*/ 	.word	0x00000100


	//   ....[1]....
        /*00b0*/ 	.word	0x00000410


	//----- nvinfo : EIATTR_CRS_STACK_SIZE
	.align		4
.L_57:
        /*00b4*/ 	.byte	0x04, 0x1e
        /*00b6*/ 	.short	(.L_59 - .L_58)
.L_58:
        /*00b8*/ 	.word	0x00000000


	//----- nvinfo : EIATTR_CBANK_PARAM_SIZE
	.align		4
.L_59:
        /*00bc*/ 	.byte	0x03, 0x19
        /*00be*/ 	.short	0x0040


	//----- nvinfo : EIATTR_PARAM_CBANK
	.align		4
        /*00c0*/ 	.byte	0x04, 0x0a
        /*00c2*/ 	.short	(.L_61 - .L_60)
	.align		4
.L_60:
        /*00c4*/ 	.word	index@(.nv.constant0._Z8jacobi2DPdS_S_ddddii)
        /*00c8*/ 	.short	0x0380
        /*00ca*/ 	.short	0x0040


	//----- nvinfo : EIATTR_SW_WAR
	.align		4
.L_61:
        /*00cc*/ 	.byte	0x04, 0x36
        /*00ce*/ 	.short	(.L_63 - .L_62)
.L_62:
        /*00d0*/ 	.word	0x00000008
.L_63:


//--------------------- .nv.callgraph             --------------------------
	.section	.nv.callgraph,"",@"SHT_CUDA_CALLGRAPH"
	.align	4
	.sectionentsize	8
	.align		4
        /*0000*/ 	.word	0x00000000
	.align		4
        /*0004*/ 	.word	0xffffffff
	.align		4
        /*0008*/ 	.word	0x00000000
	.align		4
        /*000c*/ 	.word	0xfffffffe
	.align		4
        /*0010*/ 	.word	0x00000000
	.align		4
        /*0014*/ 	.word	0xfffffffd
	.align		4
        /*0018*/ 	.word	0x00000000
	.align		4
        /*001c*/ 	.word	0xfffffffc


//--------------------- .text._Z6copygpPdS_ddii   --------------------------
	.section	.text._Z6copygpPdS_ddii,"ax",@progbits
	.align	128
        .global         _Z6copygpPdS_ddii
        .type           _Z6copygpPdS_ddii,@function
        .size           _Z6copygpPdS_ddii,(.L_x_14 - _Z6copygpPdS_ddii)
        .other          _Z6copygpPdS_ddii,@"STO_CUDA_ENTRY STV_DEFAULT"
_Z6copygpPdS_ddii:
.text._Z6copygpPdS_ddii:
[----:B------:R-:W-:Y:S01]  /*0000*/  LDC R1, c[0x0][0x37c] ;  /* 0x0000df00ff017b82 */ /* 0x000fe20000000800 */
[----:B------:R-:W0:Y:S07]  /*0010*/  S2R R0, SR_TID.X ;  /* 0x0000000000007919 */ /* 0x000e2e0000002100 */
[----:B------:R-:W0:Y:S01]  /*0020*/  S2UR UR4, SR_CTAID.X ;  /* 0x00000000000479c3 */ /* 0x000e220000002500 */
[----:B------:R-:W1:Y:S07]  /*0030*/  S2R R5, SR_TID.Y ;  /* 0x0000000000057919 */ /* 0x000e6e0000002200 */
[----:B------:R-:W0:Y:S08]  /*0040*/  LDC R3, c[0x0][0x360] ;  /* 0x0000d800ff037b82 */ /* 0x000e300000000800 */
[----:B------:R-:W1:Y:S08]  /*0050*/  S2UR UR6, SR_CTAID.Y ;  /* 0x00000000000679c3 */ /* 0x000e700000002600 */
[----:B------:R-:W1:Y:S01]  /*0060*/  LDC R2, c[0x0][0x364] ;  /* 0x0000d900ff027b82 */ /* 0x000e620000000800 */
[----:B0-----:R-:W-:Y:S01]  /*0070*/  IMAD R0, R3, UR4, R0 ;  /* 0x0000000403007c24 */ /* 0x001fe2000f8e0200 */
[----:B------:R-:W0:Y:S04]  /*0080*/  LDCU.64 UR4, c[0x0][0x358] ;  /* 0x00006b00ff0477ac */ /* 0x000e280008000a00 */
[----:B------:R-:W-:Y:S01]  /*0090*/  ISETP.NE.AND P0, PT, R0, RZ, PT ;  /* 0x000000ff0000720c */ /* 0x000fe20003f05270 */
[----:B-1----:R-:W-:-:S12]  /*00a0*/  IMAD R5, R2, UR6, R5 ;  /* 0x0000000602057c24 */ /* 0x002fd8000f8e0205 */
[----:B------:R-:W-:Y:S05]  /*00b0*/  @P0 BRA `(.L_x_0) ;  /* 0x00000000003c0947 */ /* 0x000fea0003800000 */
[----:B------:R-:W1:Y:S01]  /*00c0*/  LDCU UR7, c[0x0][0x3a0] ;  /* 0x00007400ff0777ac */ /* 0x000e620008000800 */
[----:B------:R-:W2:Y:S01]  /*00d0*/  LDCU.64 UR8, c[0x0][0x388] ;  /* 0x00007100ff0877ac */ /* 0x000ea20008000a00 */
[----:B-1----:R-:W-:Y:S01]  /*00e0*/  IMAD R9, R5, UR7, RZ ;  /* 0x0000000705097c24 */ /* 0x002fe2000f8e02ff */
[----:B------:R-:W-:Y:S01]  /*00f0*/  USHF.R.S32.HI UR6, URZ, 0x1f, UR7 ;  /* 0x0000001fff067899 */ /* 0x000fe20008011407 */
[----:B------:R-:W1:Y:S03]  /*0100*/  LDC.64 R4, c[0x0][0x380] ;  /* 0x0000e000ff047b82 */ /* 0x000e660000000a00 */
[----:B------:R-:W-:-:S04]  /*0110*/  IADD3 R0, P0, PT, R9, UR7, RZ ;  /* 0x0000000709007c10 */ /* 0x000fc8000ff1e0ff */
[----:B------:R-:W-:Y:S02]  /*0120*/  LEA.HI.X.SX32 R3, R9, UR6, 0x1, P0 ;  /* 0x0000000609037c11 */ /* 0x000fe400080f0eff */
[C---:B--2---:R-:W-:Y:S01]  /*0130*/  LEA R6, P0, R0.reuse, UR8, 0x3 ;  /* 0x0000000800067c11 */ /* 0x044fe2000f8018ff */
[----:B------:R-:W2:Y:S03]  /*0140*/  LDCU.64 UR6, c[0x0][0x390] ;  /* 0x00007200ff0677ac */ /* 0x000ea60008000a00 */
[----:B------:R-:W-:-:S05]  /*0150*/  LEA.HI.X R7, R0, UR9, R3, 0x3, P0 ;  /* 0x0000000900077c11 */ /* 0x000fca00080f1c03 */
[----:B0-----:R-:W2:Y:S01]  /*0160*/  LDG.E.64 R2, desc[UR4][R6.64+-0x10] ;  /* 0xfffff00406027981 */ /* 0x001ea2000c1e1b00 */
[----:B-1----:R-:W-:Y:S01]  /*0170*/  IMAD.WIDE R4, R9, 0x8, R4 ;  /* 0x0000000809047825 */ /* 0x002fe200078e0204 */
[----:B--2---:R-:W-:-:S07]  /*0180*/  DMUL R2, R2, UR6 ;  /* 0x0000000602027c28 */ /* 0x004fce0008000000 */
[----:B------:R-:W-:Y:S01]  /*0190*/  STG.E.64 desc[UR4][R4.64], R2 ;  /* 0x0000000204007986 */ /* 0x000fe2000c101b04 */
[----:B------:R-:W-:Y:S05]  /*01a0*/  EXIT ;  /* 0x000000000000794d */ /* 0x000fea0003800000 */
.L_x_0:
[----:B------:R-:W1:Y:S02]  /*01b0*/  LDC R9, c[0x0][0x3a0] ;  /* 0x0000e800ff097b82 */ /* 0x000e640000000800 */
[----:B-1----:R-:W-:-:S04]  /*01c0*/  IADD3 R3, PT, PT, R9, -0x1, RZ ;  /* 0xffffffff09037810 */ /* 0x002fc80007ffe0ff */
[----:B------:R-:W-:-:S13]  /*01d0*/  ISETP.NE.AND P0, PT, R0, R3, PT ;  /* 0x000000030000720c */ /* 0x000fda0003f05270 */
[----:B------:R-:W-:Y:S05]  /*01e0*/  @P0 BRA `(.L_x_1) ;  /* 0x00000000002c0947 */ /* 0x000fea0003800000 */
[----:B------:R-:W1:Y:S01]  /*01f0*/  LDC.64 R2, c[0x0][0x388] ;  /* 0x0000e200ff027b82 */ /* 0x000e620000000a00 */
[----:B------:R-:W-:Y:S01]  /*0200*/  IMAD R9, R5, R9, RZ ;  /* 0x0000000905097224 */ /* 0x000fe200078e02ff */
[----:B------:R-:W2:Y:S06]  /*0210*/  LDCU.64 UR6, c[0x0][0x390] ;  /* 0x00007200ff0677ac */ /* 0x000eac0008000a00 */
[----:B------:R-:W3:Y:S01]  /*0220*/  LDC.64 R6, c[0x0][0x380] ;  /* 0x0000e000ff067b82 */ /* 0x000ee20000000a00 */
[----:B-1----:R-:W-:-:S06]  /*0230*/  IMAD.WIDE R2, R9, 0x8, R2 ;  /* 0x0000000809027825 */ /* 0x002fcc00078e0202 */
[----:B0-----:R-:W2:Y:S01]  /*0240*/  LDG.E.64 R2, desc[UR4][R2.64+0x8] ;  /* 0x0000080402027981 */ /* 0x001ea2000c1e1b00 */
[----:B------:R-:W-:-:S05]  /*0250*/  IADD3 R9, PT, PT, R0, R9, RZ ;  /* 0x0000000900097210 */ /* 0x000fca0007ffe0ff */
[----:B---3--:R-:W-:Y:S01]  /*0260*/  IMAD.WIDE R6, R9, 0x8, R6 ;  /* 0x0000000809067825 */ /* 0x008fe200078e0206 */
[----:B--2---:R-:W-:-:S07]  /*0270*/  DMUL R4, R2, UR6 ;  /* 0x0000000602047c28 */ /* 0x004fce0008000000 */
[----:B------:R-:W-:Y:S01]  /*0280*/  STG.E.64 desc[UR4][R6.64], R4 ;  /* 0x0000000406007986 */ /* 0x000fe2000c101b04 */
[----:B------:R-:W-:Y:S05]  /*0290*/  EXIT ;  /* 0x000000000000794d */ /* 0x000fea0003800000 */
.L_x_1:
[----:B------:R-:W1:Y:S01]  /*02a0*/  LDC R4, c[0x0][0x3a4] ;  /* 0x0000e900ff047b82 */ /* 0x000e620000000800 */
[----:B------:R-:W-:-:S13]  /*02b0*/  ISETP.NE.AND P0, PT, R5, RZ, PT ;  /* 0x000000ff0500720c */ /* 0x000fda0003f05270 */
[----:B------:R-:W-:Y:S05]  /*02c0*/  @P0 BRA `(.L_x_2) ;  /* 0x00000000002c0947 */ /* 0x000fea0003800000 */
[----:B------:R-:W2:Y:S01]  /*02d0*/  LDC.64 R2, c[0x0][0x388] ;  /* 0x0000e200ff027b82 */ /* 0x000ea20000000a00 */
[----:B-1----:R-:W-:Y:S01]  /*02e0*/  IADD3 R5, PT, PT, R4, -0x2, RZ ;  /* 0xfffffffe04057810 */ /* 0x002fe20007ffe0ff */
[----:B------:R-:W1:Y:S04]  /*02f0*/  LDCU.64 UR6, c[0x0][0x398] ;  /* 0x00007300ff0677ac */ /* 0x000e680008000a00 */
[----:B------:R-:W-:Y:S02]  /*0300*/  IMAD R5, R5, R9, R0 ;  /* 0x0000000905057224 */ /* 0x000fe400078e0200 */
[----:B------:R-:W3:Y:S02]  /*0310*/  LDC.64 R6, c[0x0][0x380] ;  /* 0x0000e000ff067b82 */ /* 0x000ee40000000a00 */
[----:B--2---:R-:W-:-:S06]  /*0320*/  IMAD.WIDE R2, R5, 0x8, R2 ;  /* 0x0000000805027825 */ /* 0x004fcc00078e0202 */
[----:B0-----:R-:W1:Y:S01]  /*0330*/  LDG.E.64 R2, desc[UR4][R2.64] ;  /* 0x0000000402027981 */ /* 0x001e62000c1e1b00 */
[----:B---3--:R-:W-:Y:S01]  /*0340*/  IMAD.WIDE R6, R0, 0x8, R6 ;  /* 0x0000000800067825 */ /* 0x008fe200078e0206 */
[----:B-1----:R-:W-:-:S07]  /*0350*/  DMUL R4, R2, UR6 ;  /* 0x0000000602047c28 */ /* 0x002fce0008000000 */
[----:B------:R-:W-:Y:S01]  /*0360*/  STG.E.64 desc[UR4][R6.64], R4 ;  /* 0x0000000406007986 */ /* 0x000fe2000c101b04 */
[----:B------:R-:W-:Y:S05]  /*0370*/  EXIT ;  /* 0x000000000000794d */ /* 0x000fea0003800000 */
.L_x_2:
[----:B-1----:R-:W-:-:S04]  /*0380*/  IADD3 R2, PT, PT, R4, -0x1, RZ ;  /* 0xffffffff04027810 */ /* 0x002fc80007ffe0ff */
[----:B------:R-:W-:-:S13]  /*0390*/  ISETP.NE.AND P0, PT, R5, R2, PT ;  /* 0x000000020500720c */ /* 0x000fda0003f05270 */
[----:B------:R-:W-:Y:S05]  /*03a0*/  @P0 BRA `(.L_x_3) ;  /* 0x00000000002c0947 */ /* 0x000fea0003800000 */
[----:B------:R-:W1:Y:S01]  /*03b0*/  LDC.64 R2, c[0x0][0x388] ;  /* 0x0000e200ff027b82 */ /* 0x000e620000000a00 */
[-C--:B------:R-:W-:Y:S01]  /*03c0*/  IADD3 R7, PT, PT, R0, R9.reuse, RZ ;  /* 0x0000000900077210 */ /* 0x080fe20007ffe0ff */
[----:B------:R-:W2:Y:S04]  /*03d0*/  LDCU.64 UR6, c[0x0][0x398] ;  /* 0x00007300ff0677ac */ /* 0x000ea80008000a00 */
[----:B-1----:R-:W-:Y:S02]  /*03e0*/  IMAD.WIDE R2, R7, 0x8, R2 ;  /* 0x0000000807027825 */ /* 0x002fe400078e0202 */
[----:B------:R-:W1:Y:S04]  /*03f0*/  LDC.64 R6, c[0x0][0x380] ;  /* 0x0000e000ff067b82 */ /* 0x000e680000000a00 */
[----:B0-----:R-:W2:Y:S01]  /*0400*/  LDG.E.64 R2, desc[UR4][R2.64] ;  /* 0x0000000402027981 */ /* 0x001ea2000c1e1b00 */
[----:B------:R-:W-:-:S04]  /*0410*/  IMAD R9, R5, R9, R0 ;  /* 0x0000000905097224 */ /* 0x000fc800078e0200 */
[----:B-1----:R-:W-:Y:S01]  /*0420*/  IMAD.WIDE R6, R9, 0x8, R6 ;  /* 0x0000000809067825 */ /* 0x002fe200078e0206 */
[----:B--2---:R-:W-:-:S07]  /*0430*/  DMUL R4, R2, UR6 ;  /* 0x0000000602047c28 */ /* 0x004fce0008000000 */
[----:B------:R-:W-:Y:S01]  /*0440*/  STG.E.64 desc[UR4][R6.64], R4 ;  /* 0x0000000406007986 */ /* 0x000fe2000c101b04 */
[----:B------:R-:W-:Y:S05]  /*0450*/  EXIT ;  /* 0x000000000000794d */ /* 0x000fea0003800000 */
.L_x_3:
[----:B------:R-:W1:Y:S01]  /*0460*/  LDC.64 R2, c[0x0][0x388] ;  /* 0x0000e200ff027b82 */ /* 0x000e620000000a00 */
[----:B------:R-:W-:-:S07]  /*0470*/  IMAD R9, R5, R9, R0 ;  /* 0x0000000905097224 */ /* 0x000fce00078e0200 */
[----:B------:R-:W2:Y:S01]  /*0480*/  LDC.64 R4, c[0x0][0x380] ;  /* 0x0000e000ff047b82 */ /* 0x000ea20000000a00 */
[----:B-1----:R-:W-:-:S06]  /*0490*/  IMAD.WIDE R2, R9, 0x8, R2 ;  /* 0x0000000809027825 */ /* 0x002fcc00078e0202 */
[----:B0-----:R-:W3:Y:S01]  /*04a0*/  LDG.E.64 R2, desc[UR4][R2.64] ;  /* 0x0000000402027981 */ /* 0x001ee2000c1e1b00 */
[----:B--2---:R-:W-:-:S05]  /*04b0*/  IMAD.WIDE R4, R9, 0x8, R4 ;  /* 0x0000000809047825 */ /* 0x004fca00078e0204 */
[----:B---3--:R-:W-:Y:S01]  /*04c0*/  STG.E.64 desc[UR4][R4.64], R2 ;  /* 0x0000000204007986 */ /* 0x008fe2000c101b04 */
[----:B------:R-:W-:Y:S05]  /*04d0*/  EXIT ;  /* 0x000000000000794d */ /* 0x000fea0003800000 */
.L_x_4:
[----:B------:R-:W-:-:S00]  /*04e0*/  BRA `(.L_x_4) ;  /* 0xfffffffc00fc7947 */ /* 0x000fc0000383ffff */
[----:B------:R-:W-:-:S00]  /*04f0*/  NOP ;  /* 0x0000000000007918 */ /* 0x000fc00000000000 */
        /* <DEDUP_REMOVED lines=8> */
.L_x_14:


//--------------------- .text._Z8jacobi2DPdS_S_ddddii --------------------------
	.section	.text._Z8jacobi2DPdS_S_ddddii,"ax",@progbits
	.align	128
        .global         _Z8jacobi2DPdS_S_ddddii
        .type           _Z8jacobi2DPdS_S_ddddii,@function
        .size           _Z8jacobi2DPdS_S_ddddii,(.L_x_13 - _Z8jacobi2DPdS_S_ddddii)
        .other          _Z8jacobi2DPdS_S_ddddii,@"STO_CUDA_ENTRY STV_DEFAULT"
_Z8jacobi2DPdS_S_ddddii:
.text._Z8jacobi2DPdS_S_ddddii:
[----:B------:R-:W-:Y:S01]  /*0000*/  LDC R1, c[0x0][0x37c] ;  /* 0x0000df00ff017b82 */ /* 0x000fe20000000800 */
[----:B------:R-:W0:Y:S07]  /*0010*/  S2R R5, SR_TID.X ;  /* 0x0000000000057919 */ /* 0x000e2e0000002100 */
[----:B------:R-:W0:Y:S01]  /*0020*/  S2UR UR4, SR_CTAID.X ;  /* 0x00000000000479c3 */ /* 0x000e220000002500 */
[----:B------:R-:W1:Y:S07]  /*0030*/  S2R R7, SR_TID.Y ;  /* 0x0000000000077919 */ /* 0x000e6e0000002200 */
[----:B------:R-:W0:Y:S08]  /*0040*/  LDC R0, c[0x0][0x360] ;  /* 0x0000d800ff007b82 */ /* 0x000e300000000800 */
[----:B------:R-:W2:Y:S08]  /*0050*/  LDC.64 R2, c[0x0][0x3b8] ;  /* 0x0000ee00ff027b82 */ /* 0x000eb00000000a00 */
[----:B------:R-:W1:Y:S08]  /*0060*/  S2UR UR5, SR_CTAID.Y ;  /* 0x00000000000579c3 */ /* 0x000e700000002600 */
[----:B------:R-:W1:Y:S01]  /*0070*/  LDC R4, c[0x0][0x364] ;  /* 0x0000d900ff047b82 */ /* 0x000e620000000800 */
[----:B0-----:R-:W-:-:S02]  /*0080*/  IMAD R5, R0, UR4, R5 ;  /* 0x0000000400057c24 */ /* 0x001fc4000f8e0205 */
[----:B--2---:R-:W-:-:S05]  /*0090*/  VIADD R0, R2, 0xffffffff ;  /* 0xffffffff02007836 */ /* 0x004fca0000000000 */
[----:B------:R-:W-:Y:S01]  /*00a0*/  ISETP.GE.AND P0, PT, R5, R0, PT ;  /* 0x000000000500720c */ /* 0x000fe20003f06270 */
[----:B------:R-:W-:-:S03]  /*00b0*/  VIADD R0, R3, 0xffffffff ;  /* 0xffffffff03007836 */ /* 0x000fc60000000000 */
[----:B------:R-:W-:Y:S01]  /*00c0*/  ISETP.LT.OR P0, PT, R5, 0x1, P0 ;  /* 0x000000010500780c */ /* 0x000fe20000701670 */
[----:B-1----:R-:W-:-:S05]  /*00d0*/  IMAD R7, R4, UR5, R7 ;  /* 0x0000000504077c24 */ /* 0x002fca000f8e0207 */
[----:B------:R-:W-:-:S04]  /*00e0*/  ISETP.EQ.OR P0, PT, R7, RZ, P0 ;  /* 0x000000ff0700720c */ /* 0x000fc80000702670 */
[----:B------:R-:W-:-:S13]  /*00f0*/  ISETP.GE.OR P0, PT, R7, R0, P0 ;  /* 0x000000000700720c */ /* 0x000fda0000706670 */
[----:B------:R-:W-:Y:S05]  /*0100*/  @P0 EXIT ;  /* 0x000000000000094d */ /* 0x000fea0003800000 */
[----:B------:R-:W0:Y:S01]  /*0110*/  LDC.64 R14, c[0x0][0x388] ;  /* 0x0000e200ff0e7b82 */ /* 0x000e220000000a00 */
[CCC-:B------:R-:W-:Y:S01]  /*0120*/  IMAD R3, R7.reuse, R2.reuse, R2.reuse ;  /* 0x0000000207037224 */ /* 0x1c0fe200078e0202 */
[----:B------:R-:W1:Y:S01]  /*0130*/  LDCU.64 UR4, c[0x0][0x358] ;  /* 0x00006b00ff0477ac */ /* 0x000e620008000a00 */
[----:B------:R-:W-:Y:S02]  /*0140*/  IMAD.MOV R4, RZ, RZ, -R2 ;  /* 0x000000ffff047224 */ /* 0x000fe400078e0a02 */
[----:B------:R-:W-:Y:S01]  /*0150*/  IMAD R0, R7, R2, R5 ;  /* 0x0000000207007224 */ /* 0x000fe200078e0205 */
[----:B------:R-:W2:Y:S01]  /*0160*/  LDCU UR8, c[0x0][0x3ac] ;  /* 0x00007580ff0877ac */ /* 0x000ea20008000800 */
[----:B------:R-:W-:Y:S01]  /*0170*/  IMAD R4, R4, 0x2, R3 ;  /* 0x0000000204047824 */ /* 0x000fe200078e0203 */
[----:B------:R-:W3:Y:S01]  /*0180*/  LDC.64 R12, c[0x0][0x3a0] ;  /* 0x0000e800ff0c7b82 */ /* 0x000ee20000000a00 */
[----:B------:R-:W-:Y:S01]  /*0190*/  IMAD.MOV.U32 R20, RZ, RZ, 0x1 ;  /* 0x00000001ff147424 */ /* 0x000fe200078e00ff */
[----:B------:R-:W4:Y:S01]  /*01a0*/  LDCU.64 UR6, c[0x0][0x3b0] ;  /* 0x00007600ff0677ac */ /* 0x000f220008000a00 */
[----:B------:R-:W-:-:S05]  /*01b0*/  IMAD.IADD R5, R5, 0x1, R4 ;  /* 0x0000000105057824 */ /* 0x000fca00078e0204 */
[----:B------:R-:W5:Y:S01]  /*01c0*/  LDC.64 R6, c[0x0][0x398] ;  /* 0x0000e600ff067b82 */ /* 0x000f620000000a00 */
[----:B0-----:R-:W-:-:S04]  /*01d0*/  IMAD.WIDE R18, R0, 0x8, R14 ;  /* 0x0000000800127825 */ /* 0x001fc800078e020e */
[----:B------:R-:W-:Y:S01]  /*01e0*/  IMAD.WIDE R14, R5, 0x8, R14 ;  /* 0x00000008050e7825 */ /* 0x000fe200078e020e */
[----:B-1----:R-:W4:Y:S02]  /*01f0*/  LDG.E.64 R8, desc[UR4][R18.64+0x8] ;  /* 0x0000080412087981 */ /* 0x002f24000c1e1b00 */
[----:B------:R-:W0:Y:S01]  /*0200*/  LDC.64 R4, c[0x0][0x390] ;  /* 0x0000e400ff047b82 */ /* 0x000e220000000a00 */
[----:B------:R-:W-:Y:S01]  /*0210*/  IMAD.WIDE R10, R2, 0x8, R18 ;  /* 0x00000008020a7825 */ /* 0x000fe200078e0212 */
[----:B------:R-:W4:Y:S04]  /*0220*/  LDG.E.64 R16, desc[UR4][R18.64+-0x8] ;  /* 0xfffff80412107981 */ /* 0x000f28000c1e1b00 */
[----:B------:R-:W3:Y:S02]  /*0230*/  LDG.E.64 R14, desc[UR4][R14.64] ;  /* 0x000000040e0e7981 */ /* 0x000ee4000c1e1b00 */
[----:B------:R-:W1:Y:S02]  /*0240*/  LDC.64 R2, c[0x0][0x3a8] ;  /* 0x0000ea00ff027b82 */ /* 0x000e640000000a00 */
[----:B------:R-:W3:Y:S01]  /*0250*/  LDG.E.64 R10, desc[UR4][R10.64] ;  /* 0x000000040a0a7981 */ /* 0x000ee2000c1e1b00 */
[----:B0-----:R-:W-:-:S06]  /*0260*/  IMAD.WIDE R4, R0, 0x8, R4 ;  /* 0x0000000800047825 */ /* 0x001fcc00078e0204 */
[----:B------:R-:W5:Y:S01]  /*0270*/  LDG.E.64 R4, desc[UR4][R4.64] ;  /* 0x0000000404047981 */ /* 0x000f62000c1e1b00 */
[----:B--2---:R-:W1:Y:S02]  /*0280*/  MUFU.RCP64H R21, UR8 ;  /* 0x0000000800157d08 */ /* 0x004e640008001800 */
[----:B-1----:R-:W-:-:S08]  /*0290*/  DFMA R22, R20, -R2, 1 ;  /* 0x3ff000001416742b */ /* 0x002fd00000000802 */
[----:B------:R-:W-:-:S08]  /*02a0*/  DFMA R22, R22, R22, R22 ;  /* 0x000000161616722b */ /* 0x000fd00000000016 */
[----:B------:R-:W-:Y:S01]  /*02b0*/  DFMA R22, R20, R22, R20 ;  /* 0x000000161416722b */ /* 0x000fe20000000014 */
[----:B------:R-:W-:Y:S01]  /*02c0*/  BSSY.RECONVERGENT B0, `(.L_x_5) ;  /* 0x0000011000007945 */ /* 0x000fe20003800200 */
[----:B----4-:R-:W-:Y:S02]  /*02d0*/  DADD R8, R8, R16 ;  /* 0x0000000008087229 */ /* 0x010fe40000000010 */
[----:B---3--:R-:W-:-:S08]  /*02e0*/  DADD R10, R10, R14 ;  /* 0x000000000a0a7229 */ /* 0x008fd0000000000e */
[----:B------:R-:W-:Y:S02]  /*02f0*/  DMUL R10, R10, R12 ;  /* 0x0000000c0a0a7228 */ /* 0x000fe40000000000 */
[----:B------:R-:W-:-:S06]  /*0300*/  DFMA R12, R22, -R2, 1 ;  /* 0x3ff00000160c742b */ /* 0x000fcc0000000802 */
[----:B-----5:R-:W-:Y:S02]  /*0310*/  DFMA R6, R8, R6, R10 ;  /* 0x000000060806722b */ /* 0x020fe4000000000a */
[----:B------:R-:W-:-:S06]  /*0320*/  DFMA R12, R22, R12, R22 ;  /* 0x0000000c160c722b */ /* 0x000fcc0000000016 */
[----:B------:R-:W-:-:S08]  /*0330*/  DFMA R6, -R4, UR6, R6 ;  /* 0x0000000604067c2b */ /* 0x000fd00008000106 */
[----:B------:R-:W-:-:S08]  /*0340*/  DMUL R4, R6, R12 ;  /* 0x0000000c06047228 */ /* 0x000fd00000000000 */
[----:B------:R-:W-:-:S08]  /*0350*/  DFMA R2, R4, -R2, R6 ;  /* 0x800000020402722b */ /* 0x000fd00000000006 */
[----:B------:R-:W-:Y:S01]  /*0360*/  DFMA R2, R12, R2, R4 ;  /* 0x000000020c02722b */ /* 0x000fe20000000004 */
[----:B------:R-:W-:-:S09]  /*0370*/  FSETP.GEU.AND P1, PT, |R7|, 6.5827683646048100446e-37, PT ;  /* 0x036000000700780b */ /* 0x000fd20003f2e200 */
[----:B------:R-:W-:-:S05]  /*0380*/  FFMA R4, RZ, UR8, R3 ;  /* 0x00000008ff047c23 */ /* 0x000fca0008000003 */
[----:B------:R-:W-:-:S13]  /*0390*/  FSETP.GT.AND P0, PT, |R4|, 1.469367938527859385e-39, PT ;  /* 0x001000000400780b */ /* 0x000fda0003f04200 */
[----:B------:R-:W-:Y:S05]  /*03a0*/  @P0 BRA P1, `(.L_x_6) ;  /* 0x0000000000080947 */ /* 0x000fea0000800000 */
[----:B------:R-:W-:-:S07]  /*03b0*/  MOV R10, 0x3d0 ;  /* 0x000003d0000a7802 */ /* 0x000fce0000000f00 */
[----:B------:R-:W-:Y:S05]  /*03c0*/  CALL.REL.NOINC `($__internal_0_$__cuda_sm20_div_rn_f64_full) ;  /* 0x0000000000147944 */ /* 0x000fea0003c00000 */
.L_x_6:
[----:B------:R-:W-:Y:S05]  /*03d0*/  BSYNC.RECONVERGENT B0 ;  /* 0x0000000000007941 */ /* 0x000fea0003800200 */
.L_x_5:
[----:B------:R-:W0:Y:S02]  /*03e0*/  LDC.64 R4, c[0x0][0x380] ;  /* 0x0000e000ff047b82 */ /* 0x000e240000000a00 */
[----:B0-----:R-:W-:-:S05]  /*03f0*/  IMAD.WIDE R4, R0, 0x8, R4 ;  /* 0x0000000800047825 */ /* 0x001fca00078e0204 */
[----:B------:R-:W-:Y:S01]  /*0400*/  STG.E.64 desc[UR4][R4.64], R2 ;  /* 0x0000000204007986 */ /* 0x000fe2000c101b04 */
[----:B------:R-:W-:Y:S05]  /*0410*/  EXIT ;  /* 0x000000000000794d */ /* 0x000fea0003800000 */
        .weak           $__internal_0_$__cuda_sm20_div_rn_f64_full
        .type           $__internal_0_$__cuda_sm20_div_rn_f64_full,@function
        .size           $__internal_0_$__cuda_sm20_div_rn_f64_full,(.L_x_13 - $__internal_0_$__cuda_sm20_div_rn_f64_full)
$__internal_0_$__cuda_sm20_div_rn_f64_full:
[----:B------:R-:W0:Y:S01]  /*0420*/  LDC.64 R2, c[0x0][0x3a8] ;  /* 0x0000ea00ff027b82 */ /* 0x000e220000000a00 */
[C---:B------:R-:W-:Y:S01]  /*0430*/  FSETP.GEU.AND P2, PT, |R7|.reuse, 1.469367938527859385e-39, PT ;  /* 0x001000000700780b */ /* 0x040fe20003f4e200 */
[----:B------:R-:W-:Y:S01]  /*0440*/  BSSY.RECONVERGENT B1, `(.L_x_7) ;  /* 0x0000053000017945 */ /* 0x000fe20003800200 */
[----:B------:R-:W-:-:S05]  /*0450*/  LOP3.LUT R11, R7, 0x7ff00000, RZ, 0xc0, !PT ;  /* 0x7ff00000070b7812 */ /* 0x000fca00078ec0ff */
[----:B------:R-:W-:Y:S01]  /*0460*/  IMAD.MOV.U32 R21, RZ, RZ, R11 ;  /* 0x000000ffff157224 */ /* 0x000fe200078e000b */
[C---:B0-----:R-:W-:Y:S02]  /*0470*/  FSETP.GEU.AND P0, PT, |R3|.reuse, 1.469367938527859385e-39, PT ;  /* 0x001000000300780b */ /* 0x041fe40003f0e200 */
[----:B------:R-:W-:-:S04]  /*0480*/  LOP3.LUT R4, R3, 0x800fffff, RZ, 0xc0, !PT ;  /* 0x800fffff03047812 */ /* 0x000fc800078ec0ff */
[----:B------:R-:W-:Y:S01]  /*0490*/  LOP3.LUT R5, R4, 0x3ff00000, RZ, 0xfc, !PT ;  /* 0x3ff0000004057812 */ /* 0x000fe200078efcff */
[----:B------:R-:W-:-:S06]  /*04a0*/  IMAD.MOV.U32 R4, RZ, RZ, R2 ;  /* 0x000000ffff047224 */ /* 0x000fcc00078e0002 */
[----:B------:R-:W0:Y:S02]  /*04b0*/  @!P0 LDC.64 R8, c[0x0][0x3a8] ;  /* 0x0000ea00ff088b82 */ /* 0x000e240000000a00 */
[----:B0-----:R-:W-:Y:S01]  /*04c0*/  @!P0 DMUL R4, R8, 8.98846567431157953865e+307 ;  /* 0x7fe0000008048828 */ /* 0x001fe20000000000 */
[----:B------:R-:W-:-:S05]  /*04d0*/  IMAD.MOV.U32 R8, RZ, RZ, 0x1 ;  /* 0x00000001ff087424 */ /* 0x000fca00078e00ff */
[----:B------:R-:W0:Y:S02]  /*04e0*/  MUFU.RCP64H R9, R5 ;  /* 0x0000000500097308 */ /* 0x000e240000001800 */
[----:B0-----:R-:W-:-:S08]  /*04f0*/  DFMA R12, R8, -R4, 1 ;  /* 0x3ff00000080c742b */ /* 0x001fd00000000804 */
[----:B------:R-:W-:Y:S01]  /*0500*/  DFMA R14, R12, R12, R12 ;  /* 0x0000000c0c0e722b */ /* 0x000fe2000000000c */
[----:B------:R-:W-:Y:S01]  /*0510*/  LOP3.LUT R12, R3, 0x7ff00000, RZ, 0xc0, !PT ;  /* 0x7ff00000030c7812 */ /* 0x000fe200078ec0ff */
[----:B------:R-:W-:-:S03]  /*0520*/  IMAD.MOV.U32 R13, RZ, RZ, 0x1ca00000 ;  /* 0x1ca00000ff0d7424 */ /* 0x000fc600078e00ff */
[----:B------:R-:W-:Y:S01]  /*0530*/  ISETP.GE.U32.AND P1, PT, R11, R12, PT ;  /* 0x0000000c0b00720c */ /* 0x000fe20003f26070 */
[----:B------:R-:W-:Y:S02]  /*0540*/  IMAD.MOV.U32 R20, RZ, RZ, R12 ;  /* 0x000000ffff147224 */ /* 0x000fe400078e000c */
[----:B------:R-:W-:Y:S01]  /*0550*/  DFMA R16, R8, R14, R8 ;  /* 0x0000000e0810722b */ /* 0x000fe20000000008 */
[----:B------:R-:W-:Y:S01]  /*0560*/  @!P0 LOP3.LUT R20, R5, 0x7ff00000, RZ, 0xc0, !PT ;  /* 0x7ff0000005148812 */ /* 0x000fe200078ec0ff */
[----:B------:R-:W-:Y:S01]  /*0570*/  IMAD.MOV.U32 R8, RZ, RZ, R6 ;  /* 0x000000ffff087224 */ /* 0x000fe200078e0006 */
[----:B------:R-:W-:-:S03]  /*0580*/  SEL R13, R13, 0x63400000, !P1 ;  /* 0x634000000d0d7807 */ /* 0x000fc60004800000 */
[----:B------:R-:W-:Y:S01]  /*0590*/  VIADD R23, R20, 0xffffffff ;  /* 0xffffffff14177836 */ /* 0x000fe20000000000 */
[C-C-:B------:R-:W-:Y:S01]  /*05a0*/  @!P2 LOP3.LUT R14, R13.reuse, 0x80000000, R7.reuse, 0xf8, !PT ;  /* 0x800000000d0ea812 */ /* 0x140fe200078ef807 */
[----:B------:R-:W-:Y:S01]  /*05b0*/  DFMA R18, R16, -R4, 1 ;  /* 0x3ff000001012742b */ /* 0x000fe20000000804 */
[----:B------:R-:W-:Y:S02]  /*05c0*/  LOP3.LUT R9, R13, 0x800fffff, R7, 0xf8, !PT ;  /* 0x800fffff0d097812 */ /* 0x000fe400078ef807 */
[----:B------:R-:W-:Y:S01]  /*05d0*/  @!P2 LOP3.LUT R15, R14, 0x100000, RZ, 0xfc, !PT ;  /* 0x001000000e0fa812 */ /* 0x000fe200078efcff */
[----:B------:R-:W-:-:S06]  /*05e0*/  @!P2 IMAD.MOV.U32 R14, RZ, RZ, RZ ;  /* 0x000000ffff0ea224 */ /* 0x000fcc00078e00ff */
[----:B------:R-:W-:Y:S02]  /*05f0*/  @!P2 DFMA R8, R8, 2, -R14 ;  /* 0x400000000808a82b */ /* 0x000fe4000000080e */
[----:B------:R-:W-:-:S08]  /*0600*/  DFMA R14, R16, R18, R16 ;  /* 0x00000012100e722b */ /* 0x000fd00000000010 */
[----:B------:R-:W-:Y:S01]  /*0610*/  @!P2 LOP3.LUT R21, R9, 0x7ff00000, RZ, 0xc0, !PT ;  /* 0x7ff000000915a812 */ /* 0x000fe200078ec0ff */
[----:B------:R-:W-:-:S04]  /*0620*/  DMUL R16, R14, R8 ;  /* 0x000000080e107228 */ /* 0x000fc80000000000 */
[----:B------:R-:W-:-:S04]  /*0630*/  VIADD R22, R21, 0xffffffff ;  /* 0xffffffff15167836 */ /* 0x000fc80000000000 */
[----:B------:R-:W-:Y:S01]  /*0640*/  DFMA R18, R16, -R4, R8 ;  /* 0x800000041012722b */ /* 0x000fe20000000008 */
[----:B------:R-:W-:-:S04]  /*0650*/  ISETP.GT.U32.AND P0, PT, R22, 0x7feffffe, PT ;  /* 0x7feffffe1600780c */ /* 0x000fc80003f04070 */
[----:B------:R-:W-:-:S03]  /*0660*/  ISETP.GT.U32.OR P0, PT, R23, 0x7feffffe, P0 ;  /* 0x7feffffe1700780c */ /* 0x000fc60000704470 */
[----:B------:R-:W-:-:S10]  /*0670*/  DFMA R14, R14, R18, R16 ;  /* 0x000000120e0e722b */ /* 0x000fd40000000010 */
[----:B------:R-:W-:Y:S05]  /*0680*/  @P0 BRA `(.L_x_8) ;  /* 0x0000000000600947 */ /* 0x000fea0003800000 */
[----:B------:R-:W-:Y:S01]  /*0690*/  VIADDMNMX R11, R11, -R12, 0xb9600000, !PT ;  /* 0xb96000000b0b7446 */ /* 0x000fe2000780090c */
[----:B------:R-:W-:-:S03]  /*06a0*/  IMAD.MOV.U32 R6, RZ, RZ, RZ ;  /* 0x000000ffff067224 */ /* 0x000fc600078e00ff */
[----:B------:R-:W-:-:S04]  /*06b0*/  VIMNMX R2, PT, PT, R11, 0x46a00000, PT ;  /* 0x46a000000b027848 */ /* 0x000fc80003fe0100 */
[----:B------:R-:W-:-:S05]  /*06c0*/  IADD3 R11, PT, PT, -R13, R2, RZ ;  /* 0x000000020d0b7210 */ /* 0x000fca0007ffe1ff */
[----:B------:R-:W-:-:S06]  /*06d0*/  VIADD R7, R11, 0x7fe00000 ;  /* 0x7fe000000b077836 */ /* 0x000fcc0000000000 */
[----:B------:R-:W-:-:S10]  /*06e0*/  DMUL R12, R14, R6 ;  /* 0x000000060e0c7228 */ /* 0x000fd40000000000 */
[----:B------:R-:W-:-:S13]  /*06f0*/  FSETP.GTU.AND P0, PT, |R13|, 1.469367938527859385e-39, PT ;  /* 0x001000000d00780b */ /* 0x000fda0003f0c200 */
[----:B------:R-:W-:Y:S05]  /*0700*/  @P0 BRA `(.L_x_9) ;  /* 0x0000000000980947 */ /* 0x000fea0003800000 */
[----:B------:R-:W-:Y:S01]  /*0710*/  DFMA R4, R14, -R4, R8 ;  /* 0x800000040e04722b */ /* 0x000fe20000000008 */
[----:B------:R-:W-:-:S09]  /*0720*/  IMAD.MOV.U32 R6, RZ, RZ, RZ ;  /* 0x000000ffff067224 */ /* 0x000fd200078e00ff */
[C---:B------:R-:W-:Y:S02]  /*0730*/  FSETP.NEU.AND P0, PT, R5.reuse, RZ, PT ;  /* 0x000000ff0500720b */ /* 0x040fe40003f0d000 */
[----:B------:R-:W-:-:S04]  /*0740*/  LOP3.LUT R9, R5, 0x80000000, R3, 0x48, !PT ;  /* 0x8000000005097812 */ /* 0x000fc800078e4803 */
[----:B------:R-:W-:-:S07]  /*0750*/  LOP3.LUT R7, R9, R7, RZ, 0xfc, !PT ;  /* 0x0000000709077212 */ /* 0x000fce00078efcff */
[----:B------:R-:W-:Y:S05]  /*0760*/  @!P0 BRA `(.L_x_9) ;  /* 0x0000000000808947 */ /* 0x000fea0003800000 */
[----:B------:R-:W-:Y:S01]  /*0770*/  IMAD.MOV R3, RZ, RZ, -R11 ;  /* 0x000000ffff037224 */ /* 0x000fe200078e0a0b */
[----:B------:R-:W-:Y:S01]  /*0780*/  DMUL.RP R6, R14, R6 ;  /* 0x000000060e067228 */ /* 0x000fe20000008000 */
[----:B------:R-:W-:Y:S01]  /*0790*/  IMAD.MOV.U32 R2, RZ, RZ, RZ ;  /* 0x000000ffff027224 */ /* 0x000fe200078e00ff */
[----:B------:R-:W-:-:S05]  /*07a0*/  IADD3 R11, PT, PT, -R11, -0x43300000, RZ ;  /* 0xbcd000000b0b7810 */ /* 0x000fca0007ffe1ff */
[----:B------:R-:W-:-:S03]  /*07b0*/  DFMA R2, R12, -R2, R14 ;  /* 0x800000020c02722b */ /* 0x000fc6000000000e */
[----:B------:R-:W-:-:S07]  /*07c0*/  LOP3.LUT R9, R7, R9, RZ, 0x3c, !PT ;  /* 0x0000000907097212 */ /* 0x000fce00078e3cff */
[----:B------:R-:W-:-:S04]  /*07d0*/  FSETP.NEU.AND P0, PT, |R3|, R11, PT ;  /* 0x0000000b0300720b */ /* 0x000fc80003f0d200 */
[----:B------:R-:W-:Y:S02]  /*07e0*/  FSEL R12, R6, R12, !P0 ;  /* 0x0000000c060c7208 */ /* 0x000fe40004000000 */
[----:B------:R-:W-:Y:S01]  /*07f0*/  FSEL R13, R9, R13, !P0 ;  /* 0x0000000d090d7208 */ /* 0x000fe20004000000 */
[----:B------:R-:W-:Y:S06]  /*0800*/  BRA `(.L_x_9) ;  /* 0x0000000000587947 */ /* 0x000fec0003800000 */
.L_x_8:
[----:B------:R-:W-:-:S14]  /*0810*/  DSETP.NAN.AND P0, PT, R6, R6, PT ;  /* 0x000000060600722a */ /* 0x000fdc0003f08000 */
[----:B------:R-:W-:Y:S05]  /*0820*/  @P0 BRA `(.L_x_10) ;  /* 0x0000000000480947 */ /* 0x000fea0003800000 */
[----:B------:R-:W0:Y:S02]  /*0830*/  LDC.64 R4, c[0x0][0x3a8] ;  /* 0x0000ea00ff047b82 */ /* 0x000e240000000a00 */
[----:B0-----:R-:W-:-:S14]  /*0840*/  DSETP.NAN.AND P0, PT, R4, R4, PT ;  /* 0x000000040400722a */ /* 0x001fdc0003f08000 */
[----:B------:R-:W-:Y:S05]  /*0850*/  @P0 BRA `(.L_x_11) ;  /* 0x0000000000300947 */ /* 0x000fea0003800000 */
[----:B------:R-:W-:Y:S01]  /*0860*/  ISETP.NE.AND P0, PT, R21, R20, PT ;  /* 0x000000141500720c */ /* 0x000fe20003f05270 */
[----:B------:R-:W-:Y:S02]  /*0870*/  IMAD.MOV.U32 R12, RZ, RZ, 0x0 ;  /* 0x00000000ff0c7424 */ /* 0x000fe400078e00ff */
[----:B------:R-:W-:-:S10]  /*0880*/  IMAD.MOV.U32 R13, RZ, RZ, -0x80000 ;  /* 0xfff80000ff0d7424 */ /* 0x000fd400078e00ff */
[----:B------:R-:W-:Y:S05]  /*0890*/  @!P0 BRA `(.L_x_9) ;  /* 0x0000000000348947 */ /* 0x000fea0003800000 */
[----:B------:R-:W-:Y:S02]  /*08a0*/  ISETP.NE.AND P0, PT, R21, 0x7ff00000, PT ;  /* 0x7ff000001500780c */ /* 0x000fe40003f05270 */
[----:B------:R-:W-:Y:S02]  /*08b0*/  LOP3.LUT R13, R7, 0x80000000, R3, 0x48, !PT ;  /* 0x80000000070d7812 */ /* 0x000fe400078e4803 */
[----:B------:R-:W-:-:S13]  /*08c0*/  ISETP.EQ.OR P0, PT, R20, RZ, !P0 ;  /* 0x000000ff1400720c */ /* 0x000fda0004702670 */
[----:B------:R-:W-:Y:S01]  /*08d0*/  @P0 LOP3.LUT R2, R13, 0x7ff00000, RZ, 0xfc, !PT ;  /* 0x7ff000000d020812 */ /* 0x000fe200078efcff */
[----:B------:R-:W-:Y:S01]  /*08e0*/  @!P0 IMAD.MOV.U32 R12, RZ, RZ, RZ ;  /* 0x000000ffff0c8224 */ /* 0x000fe200078e00ff */
[----:B------:R-:W-:-:S03]  /*08f0*/  @P0 MOV R12, RZ ;  /* 0x000000ff000c0202 */ /* 0x000fc60000000f00 */
[----:B------:R-:W-:Y:S01]  /*0900*/  @P0 IMAD.MOV.U32 R13, RZ, RZ, R2 ;  /* 0x000000ffff0d0224 */ /* 0x000fe200078e0002 */
[----:B------:R-:W-:Y:S06]  /*0910*/  BRA `(.L_x_9) ;  /* 0x0000000000147947 */ /* 0x000fec0003800000 */
.L_x_11:
[----:B------:R-:W-:Y:S01]  /*0920*/  LOP3.LUT R13, R3, 0x80000, RZ, 0xfc, !PT ;  /* 0x00080000030d7812 */ /* 0x000fe200078efcff */
[----:B------:R-:W-:Y:S01]  /*0930*/  IMAD.MOV.U32 R12, RZ, RZ, R2 ;  /* 0x000000ffff0c7224 */ /* 0x000fe200078e0002 */
[----:B------:R-:W-:Y:S06]  /*0940*/  BRA `(.L_x_9) ;  /* 0x0000000000087947 */ /* 0x000fec0003800000 */
.L_x_10:
[----:B------:R-:W-:Y:S01]  /*0950*/  LOP3.LUT R13, R7, 0x80000, RZ, 0xfc, !PT ;  /* 0x00080000070d7812 */ /* 0x000fe200078efcff */
[----:B------:R-:W-:-:S07]  /*0960*/  IMAD.MOV.U32 R12, RZ, RZ, R6 ;  /* 0x000000ffff0c7224 */ /* 0x000fce00078e0006 */
.L_x_9:
[----:B------:R-:W-:Y:S05]  /*0970*/  BSYNC.RECONVERGENT B1 ;  /* 0x0000000000017941 */ /* 0x000fea0003800200 */
.L_x_7:
[----:B------:R-:W-:Y:S02]  /*0980*/  IMAD.MOV.U32 R11, RZ, RZ, 0x0 ;  /* 0x00000000ff0b7424 */ /* 0x000fe400078e00ff */
[----:B------:R-:W-:Y:S02]  /*0990*/  IMAD.MOV.U32 R2, RZ, RZ, R12 ;  /* 0x000000ffff027224 */ /* 0x000fe400078e000c */
[----:B------:R-:W-:Y:S01]  /*09a0*/  IMAD.MOV.U32 R3, RZ, RZ, R13 ;  /* 0x000000ffff037224 */ /* 0x000fe200078e000d */
[----:B------:R-:W-:Y:S06]  /*09b0*/  RET.REL.NODEC R10 `(_Z8jacobi2DPdS_S_ddddii) ;  /* 0xfffffff40a907950 */ /* 0x000fec0003c3ffff */
.L_x_12:
        /* <DEDUP_REMOVED lines=12> */
.L_x_13:


//--------------------- .nv.shared.reserved.0     --------------------------
	.section	.nv.shared.reserved.0,"aw",@nobits
	.weak		__nv_reservedSMEM_offset_0_alias
	.size		__nv_reservedSMEM_offset_0_alias, 0, 64
	.other		__nv_reservedSMEM_offset_0_alias,@"STO_CUDA_RESERVED_SHARED STV_DEFAULT"
__nv_reservedSMEM_offset_0_alias:
	.zero		0
	.zero		64


//--------------------- .nv.constant0._Z6copygpPdS_ddii --------------------------
	.section	.nv.constant0._Z6copygpPdS_ddii,"a",@progbits
	.sectionflags	@""
	.align	4
.nv.constant0._Z6copygpPdS_ddii:
	.zero		936


//--------------------- .nv.constant0._Z8jacobi2DPdS_S_ddddii --------------------------
	.section	.nv.constant0._Z8jacobi2DPdS_S_ddddii,"a",@progbits
	.sectionflags	@""
	.align	4
.nv.constant0._Z8jacobi2DPdS_S_ddddii:
	.zero		960


//--------------------- SYMBOLS --------------------------

	.type		.nv.reservedSmem.offset0,@object
	.size		.nv.reservedSmem.offset0,0x4
